	.headerflags	@"EF_CUDA_TEXMODE_UNIFIED EF_CUDA_64BIT_ADDRESS EF_CUDA_ACCELERATORS EF_CUDA_SM90 EF_CUDA_VIRTUAL_SM(EF_CUDA_SM90)"
	.elftype	@"ET_EXEC"


//--------------------- .nv.info                  --------------------------
	.section	.nv.info,"",@"SHT_CUDA_INFO"
	.align	4


	//----- nvinfo : EIATTR_REGCOUNT
	.align		4
        /*0000*/ 	.byte	0x04, 0x2f
        /*0002*/ 	.short	(.L_1 - .L_0)
	.align		4
.L_0:
        /*0004*/ 	.word	index@(triton_poi_fused_constant_pad_nd_20)
        /*0008*/ 	.word	0x0000000e


	//----- nvinfo : EIATTR_MIN_STACK_SIZE
	.align		4
.L_1:
        /*000c*/ 	.byte	0x04, 0x12
        /*000e*/ 	.short	(.L_3 - .L_2)
	.align		4
.L_2:
        /*0010*/ 	.word	index@(triton_poi_fused_constant_pad_nd_20)
        /*0014*/ 	.word	0x00000000


	//----- nvinfo : EIATTR_FRAME_SIZE
	.align		4
.L_3:
        /*0018*/ 	.byte	0x04, 0x11
        /*001a*/ 	.short	(.L_5 - .L_4)
	.align		4
.L_4:
        /*001c*/ 	.word	index@(triton_poi_fused_constant_pad_nd_20)
        /*0020*/ 	.word	0x00000000


	//----- nvinfo : EIATTR_MIN_STACK_SIZE
	.align		4
.L_5:
        /*0024*/ 	.byte	0x04, 0x12
        /*0026*/ 	.short	(.L_7 - .L_6)
	.align		4
.L_6:
        /*0028*/ 	.word	index@(triton_poi_fused_constant_pad_nd_20)
        /*002c*/ 	.word	0x00000000
.L_7:


//--------------------- .nv.info.triton_poi_fused_constant_pad_nd_20 --------------------------
	.section	.nv.info.triton_poi_fused_constant_pad_nd_20,"",@"SHT_CUDA_INFO"
	.sectionflags	@""
	.align	4


	//----- nvinfo : EIATTR_CUDA_API_VERSION
	.align		4
        /*0000*/ 	.byte	0x04, 0x37
        /*0002*/ 	.short	(.L_9 - .L_8)
.L_8:
        /*0004*/ 	.word	0x0000007c


	//----- nvinfo : EIATTR_KPARAM_INFO
	.align		4
.L_9:
        /*0008*/ 	.byte	0x04, 0x17
        /*000a*/ 	.short	(.L_11 - .L_10)
.L_10:
        /*000c*/ 	.word	0x00000000
        /*0010*/ 	.short	0x0002
        /*0012*/ 	.short	0x0010
        /*0014*/ 	.byte	0x00, 0xf0, 0x11, 0x00


	//----- nvinfo : EIATTR_KPARAM_INFO
	.align		4
.L_11:
        /*0018*/ 	.byte	0x04, 0x17
        /*001a*/ 	.short	(.L_13 - .L_12)
.L_12:
        /*001c*/ 	.word	0x00000000
        /*0020*/ 	.short	0x0001
        /*0022*/ 	.short	0x0008
        /*0024*/ 	.byte	0x00, 0xf4, 0x21, 0x00


	//----- nvinfo : EIATTR_KPARAM_INFO
	.align		4
.L_13:
        /*0028*/ 	.byte	0x04, 0x17
        /*002a*/ 	.short	(.L_15 - .L_14)
.L_14:
        /*002c*/ 	.word	0x00000000
        /*0030*/ 	.short	0x0000
        /*0032*/ 	.short	0x0000
        /*0034*/ 	.byte	0x00, 0xf4, 0x21, 0x00


	//----- nvinfo : EIATTR_SPARSE_MMA_MASK
	.align		4
.L_15:
        /*0038*/ 	.byte	0x03, 0x50
        /*003a*/ 	.short	0x0000


	//----- nvinfo : EIATTR_MAXREG_COUNT
	.align		4
        /*003c*/ 	.byte	0x03, 0x1b
        /*003e*/ 	.short	0x00ff


	//----- nvinfo : EIATTR_EXIT_INSTR_OFFSETS
	.align		4
        /*0040*/ 	.byte	0x04, 0x1c
        /*0042*/ 	.short	(.L_17 - .L_16)


	//   ....[0]....
.L_16:
        /*0044*/ 	.word	0x00000380


	//----- nvinfo : EIATTR_REQNTID
	.align		4
.L_17:
        /*0048*/ 	.byte	0x04, 0x10
        /*004a*/ 	.short	(.L_19 - .L_18)
.L_18:
        /*004c*/ 	.word	0x00000080
        /*0050*/ 	.word	0x00000001
        /*0054*/ 	.word	0x00000001


	//----- nvinfo : EIATTR_CBANK_PARAM_SIZE
	.align		4
.L_19:
        /*0058*/ 	.byte	0x03, 0x19
        /*005a*/ 	.short	0x0014


	//----- nvinfo : EIATTR_PARAM_CBANK
	.align		4
        /*005c*/ 	.byte	0x04, 0x0a
        /*005e*/ 	.short	(.L_21 - .L_20)
	.align		4
.L_20:
        /*0060*/ 	.word	index@(.nv.constant0.triton_poi_fused_constant_pad_nd_20)
        /*0064*/ 	.short	0x0210
        /*0066*/ 	.short	0x0014


	//----- nvinfo : EIATTR_SW_WAR
	.align		4
.L_21:
        /*0068*/ 	.byte	0x04, 0x36
        /*006a*/ 	.short	(.L_23 - .L_22)
.L_22:
        /*006c*/ 	.word	0x00000008
.L_23:


//--------------------- .nv.callgraph             --------------------------
	.section	.nv.callgraph,"",@"SHT_CUDA_CALLGRAPH"
	.align	4
	.sectionentsize	8
	.align		4
        /*0000*/ 	.word	0x00000000
	.align		4
        /*0004*/ 	.word	0xffffffff
	.align		4
        /*0008*/ 	.word	0x00000000
	.align		4
        /*000c*/ 	.word	0xfffffffe
	.align		4
        /*0010*/ 	.word	0x00000000
	.align		4
        /*0014*/ 	.word	0xfffffffd
	.align		4
        /*0018*/ 	.word	0x00000000
	.align		4
        /*001c*/ 	.word	0xfffffffc


//--------------------- .text.triton_poi_fused_constant_pad_nd_20 --------------------------
	.section	.text.triton_poi_fused_constant_pad_nd_20,"ax",@progbits
	.align	128
        .global         triton_poi_fused_constant_pad_nd_20
        .type           triton_poi_fused_constant_pad_nd_20,@function
        .size           triton_poi_fused_constant_pad_nd_20,(.L_x_1 - triton_poi_fused_constant_pad_nd_20)
        .other          triton_poi_fused_constant_pad_nd_20,@"STO_CUDA_ENTRY STV_DEFAULT"
triton_poi_fused_constant_pad_nd_20:
.text.triton_poi_fused_constant_pad_nd_20:
[----:B------:R-:W-:Y:S01]  /*0000*/  LDC R1, c[0x0][0x28] ;  /* 0x00000a00ff017b82 */ /* 0x000fe20000000800 */
[----:B------:R-:W1:Y:S01]  /*0010*/  S2R R0, SR_TID.X ;  /* 0x0000000000007919 */ /* 0x000e620000002100 */
[----:B------:R-:W-:Y:S01]  /*0020*/  ULDC.64 UR4, c[0x0][0x210] ;  /* 0x0000840000047ab9 */ /* 0x000fe20000000a00 */
[----:B------:R-:W2:Y:S01]  /*0030*/  S2R R3, SR_CTAID.X ;  /* 0x0000000000037919 */ /* 0x000ea20000002500 */
[----:B-1----:R-:W-:-:S05]  /*0040*/  IMAD.SHL.U32 R0, R0, 0x2, RZ ;  /* 0x0000000200007824 */ /* 0x002fca00078e00ff */
[----:B------:R-:W-:-:S05]  /*0050*/  LOP3.LUT R0, R0, 0xfe, RZ, 0xc0, !PT ;  /* 0x000000fe00007812 */ /* 0x000fca00078ec0ff */
[----:B--2---:R-:W-:-:S04]  /*0060*/  IMAD R0, R3, 0x100, R0 ;  /* 0x0000010003007824 */ /* 0x004fc800078e0200 */
[C---:B------:R-:W-:Y:S02]  /*0070*/  VIADD R2, R0.reuse, 0x1 ;  /* 0x0000000100027836 */ /* 0x040fe40000000000 */
[----:B------:R-:W-:-:S04]  /*0080*/  IMAD.HI R3, R0, 0x55555556, RZ ;  /* 0x5555555600037827 */ /* 0x000fc800078e02ff */
[----:B------:R-:W-:Y:S01]  /*0090*/  IMAD.HI R4, R2, 0x55555556, RZ ;  /* 0x5555555602047827 */ /* 0x000fe200078e02ff */
[----:B------:R-:W-:-:S03]  /*00a0*/  LEA.HI R3, R3, R3, RZ, 0x1 ;  /* 0x0000000303037211 */ /* 0x000fc600078f08ff */
[----:B------:R-:W-:Y:S01]  /*00b0*/  IMAD.HI R7, R0, 0x2aaaaaab, RZ ;  /* 0x2aaaaaab00077827 */ /* 0x000fe200078e02ff */
[----:B------:R-:W-:Y:S02]  /*00c0*/  LEA.HI R5, R4, R4, RZ, 0x1 ;  /* 0x0000000404057211 */ /* 0x000fe400078f08ff */
[----:B------:R-:W-:Y:S02]  /*00d0*/  SHF.R.S32.HI R4, RZ, 0x1f, R3 ;  /* 0x0000001fff047819 */ /* 0x000fe40000011403 */
[----:B------:R-:W-:Y:S01]  /*00e0*/  SHF.R.S32.HI R6, RZ, 0x1f, R5 ;  /* 0x0000001fff067819 */ /* 0x000fe20000011405 */
[----:B------:R-:W-:Y:S01]  /*00f0*/  IMAD R2, R5, -0x3, R2 ;  /* 0xfffffffd05027824 */ /* 0x000fe200078e0202 */
[----:B------:R-:W-:Y:S02]  /*0100*/  LEA.HI R4, R4, R3, RZ, 0x2 ;  /* 0x0000000304047211 */ /* 0x000fe400078f10ff */
[----:B------:R-:W-:Y:S02]  /*0110*/  LEA.HI R6, R6, R5, RZ, 0x2 ;  /* 0x0000000506067211 */ /* 0x000fe400078f10ff */
[----:B------:R-:W-:-:S02]  /*0120*/  LOP3.LUT R4, R4, 0xfffffffc, RZ, 0xc0, !PT ;  /* 0xfffffffc04047812 */ /* 0x000fc400078ec0ff */
[----:B------:R-:W-:Y:S02]  /*0130*/  LOP3.LUT R6, R6, 0xfffffffc, RZ, 0xc0, !PT ;  /* 0xfffffffc06067812 */ /* 0x000fe400078ec0ff */
[----:B------:R-:W-:Y:S01]  /*0140*/  SHF.R.U32.HI R8, RZ, 0x1, R7 ;  /* 0x00000001ff087819 */ /* 0x000fe20000011607 */
[----:B------:R-:W-:Y:S02]  /*0150*/  IMAD.IADD R4, R3, 0x1, -R4 ;  /* 0x0000000103047824 */ /* 0x000fe400078e0a04 */
[----:B------:R-:W-:Y:S01]  /*0160*/  IMAD.IADD R6, R5, 0x1, -R6 ;  /* 0x0000000105067824 */ /* 0x000fe200078e0a06 */
[----:B------:R-:W-:Y:S01]  /*0170*/  LEA.HI R8, R7, R8, RZ, 0x1 ;  /* 0x0000000807087211 */ /* 0x000fe200078f08ff */
[----:B------:R-:W-:Y:S02]  /*0180*/  VIADD R7, R4, 0xffffffff ;  /* 0xffffffff04077836 */ /* 0x000fe40000000000 */
[----:B------:R-:W-:Y:S02]  /*0190*/  VIADD R9, R6, 0xffffffff ;  /* 0xffffffff06097836 */ /* 0x000fe40000000000 */
[----:B------:R-:W-:Y:S01]  /*01a0*/  IMAD R3, R3, -0x3, R0 ;  /* 0xfffffffd03037824 */ /* 0x000fe200078e0200 */
[----:B------:R-:W-:Y:S01]  /*01b0*/  ISETP.GE.U32.AND P0, PT, R7, 0x2, PT ;  /* 0x000000020700780c */ /* 0x000fe20003f06070 */
[----:B------:R-:W-:Y:S01]  /*01c0*/  IMAD.SHL.U32 R8, R8, 0x4, RZ ;  /* 0x0000000408087824 */ /* 0x000fe200078e00ff */
[----:B------:R-:W-:Y:S01]  /*01d0*/  ISETP.GE.U32.AND P1, PT, R9, 0x2, PT ;  /* 0x000000020900780c */ /* 0x000fe20003f26070 */
[----:B------:R-:W-:Y:S01]  /*01e0*/  IMAD.SHL.U32 R4, R4, 0x2, RZ ;  /* 0x0000000204047824 */ /* 0x000fe200078e00ff */
[----:B------:R-:W-:Y:S01]  /*01f0*/  SHF.R.S32.HI R7, RZ, 0x1f, R3 ;  /* 0x0000001fff077819 */ /* 0x000fe20000011403 */
[----:B------:R-:W-:Y:S01]  /*0200*/  IMAD.SHL.U32 R5, R6, 0x2, RZ ;  /* 0x0000000206057824 */ /* 0x000fe200078e00ff */
[----:B------:R-:W-:-:S02]  /*0210*/  SHF.R.S32.HI R9, RZ, 0x1f, R8 ;  /* 0x0000001fff097819 */ /* 0x000fc40000011408 */
[-C--:B------:R-:W-:Y:S02]  /*0220*/  IADD3 R11, P4, P5, R4, R8.reuse, R3 ;  /* 0x00000008040b7210 */ /* 0x080fe40007d9e003 */
[----:B------:R-:W-:Y:S02]  /*0230*/  ISETP.GT.AND P0, PT, R3, RZ, !P0 ;  /* 0x000000ff0300720c */ /* 0x000fe40004704270 */
[----:B------:R-:W-:Y:S02]  /*0240*/  SHF.R.S32.HI R4, RZ, 0x1f, R4 ;  /* 0x0000001fff047819 */ /* 0x000fe40000011404 */
[--C-:B------:R-:W-:Y:S02]  /*0250*/  IADD3 R10, P3, P2, R5, R8, R2.reuse ;  /* 0x00000008050a7210 */ /* 0x100fe40007a7e002 */
[----:B------:R-:W-:Y:S02]  /*0260*/  ISETP.GT.AND P1, PT, R2, RZ, !P1 ;  /* 0x000000ff0200720c */ /* 0x000fe40004f24270 */
[----:B------:R-:W-:-:S02]  /*0270*/  SHF.R.S32.HI R3, RZ, 0x1f, R2 ;  /* 0x0000001fff037819 */ /* 0x000fc40000011402 */
[----:B------:R-:W-:Y:S02]  /*0280*/  SHF.R.S32.HI R2, RZ, 0x1f, R5 ;  /* 0x0000001fff027819 */ /* 0x000fe40000011405 */
[-C--:B------:R-:W-:Y:S02]  /*0290*/  IADD3.X R8, R4, R9.reuse, R7, P4, P5 ;  /* 0x0000000904087210 */ /* 0x080fe400027ea407 */
[C---:B------:R-:W-:Y:S02]  /*02a0*/  LEA R4, P4, R11.reuse, UR4, 0x2 ;  /* 0x000000040b047c11 */ /* 0x040fe4000f8810ff */
[----:B------:R-:W-:Y:S02]  /*02b0*/  IADD3.X R3, R2, R9, R3, P3, P2 ;  /* 0x0000000902037210 */ /* 0x000fe40001fe4403 */
[----:B------:R-:W-:Y:S02]  /*02c0*/  LEA R6, P2, R10, UR4, 0x2 ;  /* 0x000000040a067c11 */ /* 0x000fe4000f8410ff */
[----:B------:R-:W-:-:S02]  /*02d0*/  LEA.HI.X R5, R11, UR5, R8, 0x2, P4 ;  /* 0x000000050b057c11 */ /* 0x000fc4000a0f1408 */
[----:B------:R-:W-:Y:S02]  /*02e0*/  CS2R R8, SRZ ;  /* 0x0000000000087805 */ /* 0x000fe4000001ff00 */
[----:B------:R-:W-:Y:S01]  /*02f0*/  LEA.HI.X R7, R10, UR5, R3, 0x2, P2 ;  /* 0x000000050a077c11 */ /* 0x000fe200090f1403 */
[----:B------:R-:W-:Y:S01]  /*0300*/  ULDC.64 UR4, c[0x0][0x208] ;  /* 0x0000820000047ab9 */ /* 0x000fe20000000a00 */
[----:B------:R-:W1:Y:S02]  /*0310*/  LDC.64 R2, c[0x0][0x218] ;  /* 0x00008600ff027b82 */ /* 0x000e640000000a00 */
[----:B------:R-:W2:Y:S04]  /*0320*/  @P0 LDG.E R8, desc[UR4][R4.64+-0xc] ;  /* 0xfffff40404080981 */ /* 0x000ea8000c1e1900 */
[----:B------:R-:W3:Y:S01]  /*0330*/  @P1 LDG.E R9, desc[UR4][R6.64+-0xc] ;  /* 0xfffff40406091981 */ /* 0x000ee2000c1e1900 */
[----:B-1----:R-:W-:Y:S01]  /*0340*/  IMAD.WIDE R2, R0, 0x4, R2 ;  /* 0x0000000400027825 */ /* 0x002fe200078e0202 */
[----:B--2---:R-:W-:-:S02]  /*0350*/  SEL R8, R8, RZ, P0 ;  /* 0x000000ff08087207 */ /* 0x004fc40000000000 */
[----:B---3--:R-:W-:-:S05]  /*0360*/  SEL R9, R9, RZ, P1 ;  /* 0x000000ff09097207 */ /* 0x008fca0000800000 */
[----:B------:R-:W-:Y:S01]  /*0370*/  STG.E.64 desc[UR4][R2.64], R8 ;  /* 0x0000000802007986 */ /* 0x000fe2000c101b04 */
[----:B------:R-:W-:Y:S05]  /*0380*/  EXIT ;  /* 0x000000000000794d */ /* 0x000fea0003800000 */
.L_x_0:
[----:B------:R-:W-:-:S00]  /*0390*/  BRA `(.L_x_0) ;  /* 0xfffffffc00fc7947 */ /* 0x000fc0000383ffff */
[----:B------:R-:W-:-:S00]  /*03a0*/  NOP ;  /* 0x0000000000007918 */ /* 0x000fc00000000000 */
        /* <DEDUP_REMOVED lines=13> */
.L_x_1:


//--------------------- .nv.constant0.triton_poi_fused_constant_pad_nd_20 --------------------------
	.section	.nv.constant0.triton_poi_fused_constant_pad_nd_20,"a",@progbits
	.sectionflags	@""
	.align	4
.nv.constant0.triton_poi_fused_constant_pad_nd_20:
	.zero		548
